//
// Generated by NVIDIA NVVM Compiler
//
// Compiler Build ID: CL-36424714
// Cuda compilation tools, release 13.0, V13.0.88
// Based on NVVM 20.0.0
//

.version 9.0
.target sm_100
.address_size 64

	// .globl	_Z7reduce1PiS_
.extern .shared .align 16 .b8 sdata[];

.visible .entry _Z7reduce1PiS_(
	.param .u64 .ptr .align 1 _Z7reduce1PiS__param_0,
	.param .u64 .ptr .align 1 _Z7reduce1PiS__param_1
)
{
	.reg .pred 	%p<5>;
	.reg .b32 	%r<21>;
	.reg .b64 	%rd<9>;

	ld.param.u64 	%rd2, [_Z7reduce1PiS__param_0];
	ld.param.u64 	%rd1, [_Z7reduce1PiS__param_1];
	cvta.to.global.u64 	%rd3, %rd2;
	mov.u32 	%r1, %tid.x;
	mov.u32 	%r2, %ctaid.x;
	mov.u32 	%r3, %ntid.x;
	mad.lo.s32 	%r7, %r2, %r3, %r1;
	mul.wide.u32 	%rd4, %r7, 4;
	add.s64 	%rd5, %rd3, %rd4;
	ld.global.u32 	%r8, [%rd5];
	shl.b32 	%r9, %r1, 2;
	mov.u32 	%r10, sdata;
	add.s32 	%r4, %r10, %r9;
	st.shared.u32 	[%r4], %r8;
	bar.sync 	0;
	setp.lt.u32 	%p1, %r3, 2;
	@%p1 bra 	$L__BB0_5;
	mov.b32 	%r20, 1;
$L__BB0_2:
	shl.b32 	%r6, %r20, 1;
	add.s32 	%r12, %r6, -1;
	and.b32  	%r13, %r12, %r1;
	setp.ne.s32 	%p2, %r13, 0;
	@%p2 bra 	$L__BB0_4;
	shl.b32 	%r14, %r20, 2;
	add.s32 	%r15, %r4, %r14;
	ld.shared.u32 	%r16, [%r15];
	ld.shared.u32 	%r17, [%r4];
	add.s32 	%r18, %r17, %r16;
	st.shared.u32 	[%r4], %r18;
$L__BB0_4:
	bar.sync 	0;
	setp.lt.u32 	%p3, %r6, %r3;
	mov.u32 	%r20, %r6;
	@%p3 bra 	$L__BB0_2;
$L__BB0_5:
	setp.ne.s32 	%p4, %r1, 0;
	@%p4 bra 	$L__BB0_7;
	ld.shared.u32 	%r19, [sdata];
	cvta.to.global.u64 	%rd6, %rd1;
	mul.wide.u32 	%rd7, %r2, 4;
	add.s64 	%rd8, %rd6, %rd7;
	st.global.u32 	[%rd8], %r19;
$L__BB0_7:
	ret;

}
	// .globl	_Z7reduce2PiS_
.visible .entry _Z7reduce2PiS_(
	.param .u64 .ptr .align 1 _Z7reduce2PiS__param_0,
	.param .u64 .ptr .align 1 _Z7reduce2PiS__param_1
)
{
	.reg .pred 	%p<5>;
	.reg .b32 	%r<24>;
	.reg .b64 	%rd<9>;

	ld.param.u64 	%rd2, [_Z7reduce2PiS__param_0];
	ld.param.u64 	%rd1, [_Z7reduce2PiS__param_1];
	cvta.to.global.u64 	%rd3, %rd2;
	mov.u32 	%r1, %tid.x;
	mov.u32 	%r2, %ctaid.x;
	mov.u32 	%r3, %ntid.x;
	mad.lo.s32 	%r7, %r2, %r3, %r1;
	mul.wide.u32 	%rd4, %r7, 4;
	add.s64 	%rd5, %rd3, %rd4;
	ld.global.u32 	%r8, [%rd5];
	shl.b32 	%r9, %r1, 2;
	mov.u32 	%r10, sdata;
	add.s32 	%r11, %r10, %r9;
	st.shared.u32 	[%r11], %r8;
	bar.sync 	0;
	setp.lt.u32 	%p1, %r3, 2;
	@%p1 bra 	$L__BB1_5;
	mov.b32 	%r23, 1;
$L__BB1_2:
	shl.b32 	%r5, %r23, 1;
	mul.lo.s32 	%r6, %r5, %r1;
	setp.ge.u32 	%p2, %r6, %r3;
	@%p2 bra 	$L__BB1_4;
	add.s32 	%r13, %r6, %r23;
	shl.b32 	%r14, %r13, 2;
	add.s32 	%r16, %r10, %r14;
	ld.shared.u32 	%r17, [%r16];
	shl.b32 	%r18, %r6, 2;
	add.s32 	%r19, %r10, %r18;
	ld.shared.u32 	%r20, [%r19];
	add.s32 	%r21, %r20, %r17;
	st.shared.u32 	[%r19], %r21;
$L__BB1_4:
	bar.sync 	0;
	setp.lt.u32 	%p3, %r5, %r3;
	mov.u32 	%r23, %r5;
	@%p3 bra 	$L__BB1_2;
$L__BB1_5:
	setp.ne.s32 	%p4, %r1, 0;
	@%p4 bra 	$L__BB1_7;
	ld.shared.u32 	%r22, [sdata];
	cvta.to.global.u64 	%rd6, %rd1;
	mul.wide.u32 	%rd7, %r2, 4;
	add.s64 	%rd8, %rd6, %rd7;
	st.global.u32 	[%rd8], %r22;
$L__BB1_7:
	ret;

}
	// .globl	_Z7reduce3PiS_
.visible .entry _Z7reduce3PiS_(
	.param .u64 .ptr .align 1 _Z7reduce3PiS__param_0,
	.param .u64 .ptr .align 1 _Z7reduce3PiS__param_1
)
{
	.reg .pred 	%p<5>;
	.reg .b32 	%r<18>;
	.reg .b64 	%rd<9>;

	ld.param.u64 	%rd2, [_Z7reduce3PiS__param_0];
	ld.param.u64 	%rd1, [_Z7reduce3PiS__param_1];
	cvta.to.global.u64 	%rd3, %rd2;
	mov.u32 	%r1, %tid.x;
	mov.u32 	%r2, %ctaid.x;
	mov.u32 	%r17, %ntid.x;
	mad.lo.s32 	%r7, %r2, %r17, %r1;
	mul.wide.u32 	%rd4, %r7, 4;
	add.s64 	%rd5, %rd3, %rd4;
	ld.global.u32 	%r8, [%rd5];
	shl.b32 	%r9, %r1, 2;
	mov.u32 	%r10, sdata;
	add.s32 	%r4, %r10, %r9;
	st.shared.u32 	[%r4], %r8;
	bar.sync 	0;
	setp.lt.u32 	%p1, %r17, 2;
	@%p1 bra 	$L__BB2_4;
$L__BB2_1:
	shr.u32 	%r6, %r17, 1;
	setp.ge.u32 	%p2, %r1, %r6;
	@%p2 bra 	$L__BB2_3;
	shl.b32 	%r11, %r6, 2;
	add.s32 	%r12, %r4, %r11;
	ld.shared.u32 	%r13, [%r12];
	ld.shared.u32 	%r14, [%r4];
	add.s32 	%r15, %r14, %r13;
	st.shared.u32 	[%r4], %r15;
$L__BB2_3:
	bar.sync 	0;
	setp.gt.u32 	%p3, %r17, 3;
	mov.u32 	%r17, %r6;
	@%p3 bra 	$L__BB2_1;
$L__BB2_4:
	setp.ne.s32 	%p4, %r1, 0;
	@%p4 bra 	$L__BB2_6;
	ld.shared.u32 	%r16, [sdata];
	cvta.to.global.u64 	%rd6, %rd1;
	mul.wide.u32 	%rd7, %r2, 4;
	add.s64 	%rd8, %rd6, %rd7;
	st.global.u32 	[%rd8], %r16;
$L__BB2_6:
	ret;

}
	// .globl	_Z7reduce4PiS_
.visible .entry _Z7reduce4PiS_(
	.param .u64 .ptr .align 1 _Z7reduce4PiS__param_0,
	.param .u64 .ptr .align 1 _Z7reduce4PiS__param_1
)
{
	.reg .pred 	%p<5>;
	.reg .b32 	%r<23>;
	.reg .b64 	%rd<11>;

	ld.param.u64 	%rd2, [_Z7reduce4PiS__param_0];
	ld.param.u64 	%rd1, [_Z7reduce4PiS__param_1];
	cvta.to.global.u64 	%rd3, %rd2;
	mov.u32 	%r1, %tid.x;
	mov.u32 	%r2, %ctaid.x;
	mov.u32 	%r22, %ntid.x;
	mul.lo.s32 	%r7, %r22, %r2;
	shl.b32 	%r8, %r7, 1;
	add.s32 	%r9, %r8, %r1;
	mul.wide.u32 	%rd4, %r9, 4;
	add.s64 	%rd5, %rd3, %rd4;
	ld.global.u32 	%r10, [%rd5];
	add.s32 	%r11, %r9, %r22;
	mul.wide.u32 	%rd6, %r11, 4;
	add.s64 	%rd7, %rd3, %rd6;
	ld.global.u32 	%r12, [%rd7];
	add.s32 	%r13, %r12, %r10;
	shl.b32 	%r14, %r1, 2;
	mov.u32 	%r15, sdata;
	add.s32 	%r4, %r15, %r14;
	st.shared.u32 	[%r4], %r13;
	bar.sync 	0;
	setp.lt.u32 	%p1, %r22, 2;
	@%p1 bra 	$L__BB3_4;
$L__BB3_1:
	shr.u32 	%r6, %r22, 1;
	setp.ge.u32 	%p2, %r1, %r6;
	@%p2 bra 	$L__BB3_3;
	shl.b32 	%r16, %r6, 2;
	add.s32 	%r17, %r4, %r16;
	ld.shared.u32 	%r18, [%r17];
	ld.shared.u32 	%r19, [%r4];
	add.s32 	%r20, %r19, %r18;
	st.shared.u32 	[%r4], %r20;
$L__BB3_3:
	bar.sync 	0;
	setp.gt.u32 	%p3, %r22, 3;
	mov.u32 	%r22, %r6;
	@%p3 bra 	$L__BB3_1;
$L__BB3_4:
	setp.ne.s32 	%p4, %r1, 0;
	@%p4 bra 	$L__BB3_6;
	ld.shared.u32 	%r21, [sdata];
	cvta.to.global.u64 	%rd8, %rd1;
	mul.wide.u32 	%rd9, %r2, 4;
	add.s64 	%rd10, %rd8, %rd9;
	st.global.u32 	[%rd10], %r21;
$L__BB3_6:
	ret;

}
	// .globl	_Z7reduce5PiS_
.visible .entry _Z7reduce5PiS_(
	.param .u64 .ptr .align 1 _Z7reduce5PiS__param_0,
	.param .u64 .ptr .align 1 _Z7reduce5PiS__param_1
)
{
	.reg .pred 	%p<6>;
	.reg .b32 	%r<41>;
	.reg .b64 	%rd<11>;

	ld.param.u64 	%rd2, [_Z7reduce5PiS__param_0];
	ld.param.u64 	%rd1, [_Z7reduce5PiS__param_1];
	cvta.to.global.u64 	%rd3, %rd2;
	mov.u32 	%r1, %tid.x;
	mov.u32 	%r2, %ctaid.x;
	mov.u32 	%r40, %ntid.x;
	mul.lo.s32 	%r7, %r40, %r2;
	shl.b32 	%r8, %r7, 1;
	add.s32 	%r9, %r8, %r1;
	mul.wide.u32 	%rd4, %r9, 4;
	add.s64 	%rd5, %rd3, %rd4;
	ld.global.u32 	%r10, [%rd5];
	add.s32 	%r11, %r9, %r40;
	mul.wide.u32 	%rd6, %r11, 4;
	add.s64 	%rd7, %rd3, %rd6;
	ld.global.u32 	%r12, [%rd7];
	add.s32 	%r13, %r12, %r10;
	shl.b32 	%r14, %r1, 2;
	mov.u32 	%r15, sdata;
	add.s32 	%r4, %r15, %r14;
	st.shared.u32 	[%r4], %r13;
	bar.sync 	0;
	setp.lt.u32 	%p1, %r40, 66;
	@%p1 bra 	$L__BB4_4;
$L__BB4_1:
	shr.u32 	%r6, %r40, 1;
	setp.ge.u32 	%p2, %r1, %r6;
	@%p2 bra 	$L__BB4_3;
	shl.b32 	%r16, %r6, 2;
	add.s32 	%r17, %r4, %r16;
	ld.shared.u32 	%r18, [%r17];
	ld.shared.u32 	%r19, [%r4];
	add.s32 	%r20, %r19, %r18;
	st.shared.u32 	[%r4], %r20;
$L__BB4_3:
	bar.sync 	0;
	setp.gt.u32 	%p3, %r40, 131;
	mov.u32 	%r40, %r6;
	@%p3 bra 	$L__BB4_1;
$L__BB4_4:
	setp.gt.u32 	%p4, %r1, 31;
	@%p4 bra 	$L__BB4_7;
	ld.volatile.shared.u32 	%r21, [%r4+128];
	ld.volatile.shared.u32 	%r22, [%r4];
	add.s32 	%r23, %r22, %r21;
	st.volatile.shared.u32 	[%r4], %r23;
	ld.volatile.shared.u32 	%r24, [%r4+64];
	ld.volatile.shared.u32 	%r25, [%r4];
	add.s32 	%r26, %r25, %r24;
	st.volatile.shared.u32 	[%r4], %r26;
	ld.volatile.shared.u32 	%r27, [%r4+32];
	ld.volatile.shared.u32 	%r28, [%r4];
	add.s32 	%r29, %r28, %r27;
	st.volatile.shared.u32 	[%r4], %r29;
	ld.volatile.shared.u32 	%r30, [%r4+16];
	ld.volatile.shared.u32 	%r31, [%r4];
	add.s32 	%r32, %r31, %r30;
	st.volatile.shared.u32 	[%r4], %r32;
	ld.volatile.shared.u32 	%r33, [%r4+8];
	ld.volatile.shared.u32 	%r34, [%r4];
	add.s32 	%r35, %r34, %r33;
	st.volatile.shared.u32 	[%r4], %r35;
	ld.volatile.shared.u32 	%r36, [%r4+4];
	ld.volatile.shared.u32 	%r37, [%r4];
	add.s32 	%r38, %r37, %r36;
	st.volatile.shared.u32 	[%r4], %r38;
	setp.ne.s32 	%p5, %r1, 0;
	@%p5 bra 	$L__BB4_7;
	ld.shared.u32 	%r39, [sdata];
	cvta.to.global.u64 	%rd8, %rd1;
	mul.wide.u32 	%rd9, %r2, 4;
	add.s64 	%rd10, %rd8, %rd9;
	st.global.u32 	[%rd10], %r39;
$L__BB4_7:
	ret;

}


// ===== COMPILED SASS (sm_100) =====

	.target	sm_100

	.elftype	@"ET_EXEC"


//--------------------- .note.nv.tkinfo           --------------------------
	.section	.note.nv.tkinfo,"",@"SHT_NOTE"
	.sectionflags	@"SHF_NOTE_NV_TKINFO"
	.tkinfo
        /*0018*/ 	.word	0x00000002
        /*0030*/ 	.string	""
        /*0030*/ 	.string	"ptxas"
        /*0030*/ 	.string	"Cuda compilation tools, release 13.0, V13.0.88"
        /*0030*/ 	.string	"Build cuda_13.0.r13.0/compiler.36424714_0"
        /*0030*/ 	.string	"-arch sm_100 -m 64 "



//--------------------- .note.nv.cuinfo           --------------------------
	.section	.note.nv.cuinfo,"",@"SHT_NOTE"
	.sectionflags	@"SHF_NOTE_NV_CUINFO"
        /*0018*/ 	.short	0x0002
        /*001a*/ 	.short	0x0064
        /*001c*/ 	.short	0x0082
	.zero		2


//--------------------- .nv.info                  --------------------------
	.section	.nv.info,"",@"SHT_CUDA_INFO"
	.align	4


	//----- nvinfo : EIATTR_REGCOUNT
	.align		4
        /*0000*/ 	.byte	0x04, 0x2f
        /*0002*/ 	.short	(.L_1 - .L_0)
	.align		4
.L_0:
        /*0004*/ 	.word	index@(_Z7reduce1PiS_)
        /*0008*/ 	.word	0x0000000b


	//----- nvinfo : EIATTR_FRAME_SIZE
	.align		4
.L_1:
        /*000c*/ 	.byte	0x04, 0x11
        /*000e*/ 	.short	(.L_3 - .L_2)
	.align		4
.L_2:
        /*0010*/ 	.word	index@(_Z7reduce1PiS_)
        /*0014*/ 	.word	0x00000000


	//----- nvinfo : EIATTR_REGCOUNT
	.align		4
.L_3:
        /*0018*/ 	.byte	0x04, 0x2f
        /*001a*/ 	.short	(.L_5 - .L_4)
	.align		4
.L_4:
        /*001c*/ 	.word	index@(_Z7reduce2PiS_)
        /*0020*/ 	.word	0x0000000a


	//----- nvinfo : EIATTR_FRAME_SIZE
	.align		4
.L_5:
        /*0024*/ 	.byte	0x04, 0x11
        /*0026*/ 	.short	(.L_7 - .L_6)
	.align		4
.L_6:
        /*0028*/ 	.word	index@(_Z7reduce2PiS_)
        /*002c*/ 	.word	0x00000000


	//----- nvinfo : EIATTR_REGCOUNT
	.align		4
.L_7:
        /*0030*/ 	.byte	0x04, 0x2f
        /*0032*/ 	.short	(.L_9 - .L_8)
	.align		4
.L_8:
        /*0034*/ 	.word	index@(_Z7reduce3PiS_)
        /*0038*/ 	.word	0x0000000b


	//----- nvinfo : EIATTR_FRAME_SIZE
	.align		4
.L_9:
        /*003c*/ 	.byte	0x04, 0x11
        /*003e*/ 	.short	(.L_11 - .L_10)
	.align		4
.L_10:
        /*0040*/ 	.word	index@(_Z7reduce3PiS_)
        /*0044*/ 	.word	0x00000000


	//----- nvinfo : EIATTR_REGCOUNT
	.align		4
.L_11:
        /*0048*/ 	.byte	0x04, 0x2f
        /*004a*/ 	.short	(.L_13 - .L_12)
	.align		4
.L_12:
        /*004c*/ 	.word	index@(_Z7reduce4PiS_)
        /*0050*/ 	.word	0x0000000e


	//----- nvinfo : EIATTR_FRAME_SIZE
	.align		4
.L_13:
        /*0054*/ 	.byte	0x04, 0x11
        /*0056*/ 	.short	(.L_15 - .L_14)
	.align		4
.L_14:
        /*0058*/ 	.word	index@(_Z7reduce4PiS_)
        /*005c*/ 	.word	0x00000000


	//----- nvinfo : EIATTR_REGCOUNT
	.align		4
.L_15:
        /*0060*/ 	.byte	0x04, 0x2f
        /*0062*/ 	.short	(.L_17 - .L_16)
	.align		4
.L_16:
        /*0064*/ 	.word	index@(_Z7reduce5PiS_)
        /*0068*/ 	.word	0x0000000d


	//----- nvinfo : EIATTR_FRAME_SIZE
	.align		4
.L_17:
        /*006c*/ 	.byte	0x04, 0x11
        /*006e*/ 	.short	(.L_19 - .L_18)
	.align		4
.L_18:
        /*0070*/ 	.word	index@(_Z7reduce5PiS_)
        /*0074*/ 	.word	0x00000000


	//----- nvinfo : EIATTR_MIN_STACK_SIZE
	.align		4
.L_19:
        /*0078*/ 	.byte	0x04, 0x12
        /*007a*/ 	.short	(.L_21 - .L_20)
	.align		4
.L_20:
        /*007c*/ 	.word	index@(_Z7reduce5PiS_)
        /*0080*/ 	.word	0x00000000


	//----- nvinfo : EIATTR_MIN_STACK_SIZE
	.align		4
.L_21:
        /*0084*/ 	.byte	0x04, 0x12
        /*0086*/ 	.short	(.L_23 - .L_22)
	.align		4
.L_22:
        /*0088*/ 	.word	index@(_Z7reduce4PiS_)
        /*008c*/ 	.word	0x00000000


	//----- nvinfo : EIATTR_MIN_STACK_SIZE
	.align		4
.L_23:
        /*0090*/ 	.byte	0x04, 0x12
        /*0092*/ 	.short	(.L_25 - .L_24)
	.align		4
.L_24:
        /*0094*/ 	.word	index@(_Z7reduce3PiS_)
        /*0098*/ 	.word	0x00000000


	//----- nvinfo : EIATTR_MIN_STACK_SIZE
	.align		4
.L_25:
        /*009c*/ 	.byte	0x04, 0x12
        /*009e*/ 	.short	(.L_27 - .L_26)
	.align		4
.L_26:
        /*00a0*/ 	.word	index@(_Z7reduce2PiS_)
        /*00a4*/ 	.word	0x00000000


	//----- nvinfo : EIATTR_MIN_STACK_SIZE
	.align		4
.L_27:
        /*00a8*/ 	.byte	0x04, 0x12
        /*00aa*/ 	.short	(.L_29 - .L_28)
	.align		4
.L_28:
        /*00ac*/ 	.word	index@(_Z7reduce1PiS_)
        /*00b0*/ 	.word	0x00000000
.L_29:


//--------------------- .nv.compat                --------------------------
	.section	.nv.compat,"",@"SHT_CUDA_COMPAT_INFO"
	.align	4
        /*0000*/ 	.byte	0x02, 0x09, 0x00, 0x00, 0x02, 0x02, 0x01, 0x00, 0x02, 0x05, 0x05, 0x00, 0x03, 0x07, 0x01, 0x01
        /*0010*/ 	.byte	0x02, 0x03, 0x00, 0x00, 0x02, 0x06, 0x01, 0x00, 0x04, 0x0b, 0x08, 0x00, 0x09, 0x00, 0x00, 0x00
        /*0020*/ 	.byte	0x00, 0x00, 0x00, 0x00


//--------------------- .nv.info._Z7reduce5PiS_   --------------------------
	.section	.nv.info._Z7reduce5PiS_,"",@"SHT_CUDA_INFO"
	.sectionflags	@""
	.align	4


	//----- nvinfo : EIATTR_CUDA_API_VERSION
	.align		4
        /*0000*/ 	.byte	0x04, 0x37
        /*0002*/ 	.short	(.L_31 - .L_30)
.L_30:
        /*0004*/ 	.word	0x00000082


	//----- nvinfo : EIATTR_KPARAM_INFO
	.align		4
.L_31:
        /*0008*/ 	.byte	0x04, 0x17
        /*000a*/ 	.short	(.L_33 - .L_32)
.L_32:
        /*000c*/ 	.word	0x00000000
        /*0010*/ 	.short	0x0001
        /*0012*/ 	.short	0x0008
        /*0014*/ 	.byte	0x00, 0xf5, 0x21, 0x00


	//----- nvinfo : EIATTR_KPARAM_INFO
	.align		4
.L_33:
        /*0018*/ 	.byte	0x04, 0x17
        /*001a*/ 	.short	(.L_35 - .L_34)
.L_34:
        /*001c*/ 	.word	0x00000000
        /*0020*/ 	.short	0x0000
        /*0022*/ 	.short	0x0000
        /*0024*/ 	.byte	0x00, 0xf5, 0x21, 0x00


	//----- nvinfo : EIATTR_SPARSE_MMA_MASK
	.align		4
.L_35:
        /*0028*/ 	.byte	0x03, 0x50
        /*002a*/ 	.short	0x0000


	//----- nvinfo : EIATTR_MAXREG_COUNT
	.align		4
        /*002c*/ 	.byte	0x03, 0x1b
        /*002e*/ 	.short	0x00ff


	//----- nvinfo : EIATTR_NUM_BARRIERS
	.align		4
        /*0030*/ 	.byte	0x02, 0x4c
        /*0032*/ 	.byte	0x01
	.zero		1


	//----- nvinfo : EIATTR_MERCURY_ISA_VERSION
	.align		4
        /*0034*/ 	.byte	0x03, 0x5f
        /*0036*/ 	.short	0x0101


	//----- nvinfo : EIATTR_VRC_CTA_INIT_COUNT
	.align		4
        /*0038*/ 	.byte	0x02, 0x4a
	.zero		1
	.zero		1


	//----- nvinfo : EIATTR_EXIT_INSTR_OFFSETS
	.align		4
        /*003c*/ 	.byte	0x04, 0x1c
        /*003e*/ 	.short	(.L_37 - .L_36)


	//   ....[0]....
.L_36:
        /*0040*/ 	.word	0x00000230


	//   ....[1]....
        /*0044*/ 	.word	0x000003d0


	//   ....[2]....
        /*0048*/ 	.word	0x00000450


	//----- nvinfo : EIATTR_CBANK_PARAM_SIZE
	.align		4
.L_37:
        /*004c*/ 	.byte	0x03, 0x19
        /*004e*/ 	.short	0x0010


	//----- nvinfo : EIATTR_PARAM_CBANK
	.align		4
        /*0050*/ 	.byte	0x04, 0x0a
        /*0052*/ 	.short	(.L_39 - .L_38)
	.align		4
.L_38:
        /*0054*/ 	.word	index@(.nv.constant0._Z7reduce5PiS_)
        /*0058*/ 	.short	0x0380
        /*005a*/ 	.short	0x0010


	//----- nvinfo : EIATTR_SW_WAR
	.align		4
.L_39:
        /*005c*/ 	.byte	0x04, 0x36
        /*005e*/ 	.short	(.L_41 - .L_40)
.L_40:
        /*0060*/ 	.word	0x00000008
.L_41:


//--------------------- .nv.info._Z7reduce4PiS_   --------------------------
	.section	.nv.info._Z7reduce4PiS_,"",@"SHT_CUDA_INFO"
	.sectionflags	@""
	.align	4


	//----- nvinfo : EIATTR_CUDA_API_VERSION
	.align		4
        /*0000*/ 	.byte	0x04, 0x37
        /*0002*/ 	.short	(.L_43 - .L_42)
.L_42:
        /*0004*/ 	.word	0x00000082


	//----- nvinfo : EIATTR_KPARAM_INFO
	.align		4
.L_43:
        /*0008*/ 	.byte	0x04, 0x17
        /*000a*/ 	.short	(.L_45 - .L_44)
.L_44:
        /*000c*/ 	.word	0x00000000
        /*0010*/ 	.short	0x0001
        /*0012*/ 	.short	0x0008
        /*0014*/ 	.byte	0x00, 0xf5, 0x21, 0x00


	//----- nvinfo : EIATTR_KPARAM_INFO
	.align		4
.L_45:
        /*0018*/ 	.byte	0x04, 0x17
        /*001a*/ 	.short	(.L_47 - .L_46)
.L_46:
        /*001c*/ 	.word	0x00000000
        /*0020*/ 	.short	0x0000
        /*0022*/ 	.short	0x0000
        /*0024*/ 	.byte	0x00, 0xf5, 0x21, 0x00


	//----- nvinfo : EIATTR_SPARSE_MMA_MASK
	.align		4
.L_47:
        /*0028*/ 	.byte	0x03, 0x50
        /*002a*/ 	.short	0x0000


	//----- nvinfo : EIATTR_MAXREG_COUNT
	.align		4
        /*002c*/ 	.byte	0x03, 0x1b
        /*002e*/ 	.short	0x00ff


	//----- nvinfo : EIATTR_NUM_BARRIERS
	.align		4
        /*0030*/ 	.byte	0x02, 0x4c
        /*0032*/ 	.byte	0x01
	.zero		1


	//----- nvinfo : EIATTR_MERCURY_ISA_VERSION
	.align		4
        /*0034*/ 	.byte	0x03, 0x5f
        /*0036*/ 	.short	0x0101


	//----- nvinfo : EIATTR_VRC_CTA_INIT_COUNT
	.align		4
        /*0038*/ 	.byte	0x02, 0x4a
	.zero		1
	.zero		1


	//----- nvinfo : EIATTR_EXIT_INSTR_OFFSETS
	.align		4
        /*003c*/ 	.byte	0x04, 0x1c
        /*003e*/ 	.short	(.L_49 - .L_48)


	//   ....[0]....
.L_48:
        /*0040*/ 	.word	0x00000230


	//   ....[1]....
        /*0044*/ 	.word	0x000002b0


	//----- nvinfo : EIATTR_CBANK_PARAM_SIZE
	.align		4
.L_49:
        /*0048*/ 	.byte	0x03, 0x19
        /*004a*/ 	.short	0x0010


	//----- nvinfo : EIATTR_PARAM_CBANK
	.align		4
        /*004c*/ 	.byte	0x04, 0x0a
        /*004e*/ 	.short	(.L_51 - .L_50)
	.align		4
.L_50:
        /*0050*/ 	.word	index@(.nv.constant0._Z7reduce4PiS_)
        /*0054*/ 	.short	0x0380
        /*0056*/ 	.short	0x0010


	//----- nvinfo : EIATTR_SW_WAR
	.align		4
.L_51:
        /*0058*/ 	.byte	0x04, 0x36
        /*005a*/ 	.short	(.L_53 - .L_52)
.L_52:
        /*005c*/ 	.word	0x00000008
.L_53:


//--------------------- .nv.info._Z7reduce3PiS_   --------------------------
	.section	.nv.info._Z7reduce3PiS_,"",@"SHT_CUDA_INFO"
	.sectionflags	@""
	.align	4


	//----- nvinfo : EIATTR_CUDA_API_VERSION
	.align		4
        /*0000*/ 	.byte	0x04, 0x37
        /*0002*/ 	.short	(.L_55 - .L_54)
.L_54:
        /*0004*/ 	.word	0x00000082


	//----- nvinfo : EIATTR_KPARAM_INFO
	.align		4
.L_55:
        /*0008*/ 	.byte	0x04, 0x17
        /*000a*/ 	.short	(.L_57 - .L_56)
.L_56:
        /*000c*/ 	.word	0x00000000
        /*0010*/ 	.short	0x0001
        /*0012*/ 	.short	0x0008
        /*0014*/ 	.byte	0x00, 0xf5, 0x21, 0x00


	//----- nvinfo : EIATTR_KPARAM_INFO
	.align		4
.L_57:
        /*0018*/ 	.byte	0x04, 0x17
        /*001a*/ 	.short	(.L_59 - .L_58)
.L_58:
        /*001c*/ 	.word	0x00000000
        /*0020*/ 	.short	0x0000
        /*0022*/ 	.short	0x0000
        /*0024*/ 	.byte	0x00, 0xf5, 0x21, 0x00


	//----- nvinfo : EIATTR_SPARSE_MMA_MASK
	.align		4
.L_59:
        /*0028*/ 	.byte	0x03, 0x50
        /*002a*/ 	.short	0x0000


	//----- nvinfo : EIATTR_MAXREG_COUNT
	.align		4
        /*002c*/ 	.byte	0x03, 0x1b
        /*002e*/ 	.short	0x00ff


	//----- nvinfo : EIATTR_NUM_BARRIERS
	.align		4
        /*0030*/ 	.byte	0x02, 0x4c
        /*0032*/ 	.byte	0x01
	.zero		1


	//----- nvinfo : EIATTR_MERCURY_ISA_VERSION
	.align		4
        /*0034*/ 	.byte	0x03, 0x5f
        /*0036*/ 	.short	0x0101


	//----- nvinfo : EIATTR_VRC_CTA_INIT_COUNT
	.align		4
        /*0038*/ 	.byte	0x02, 0x4a
	.zero		1
	.zero		1


	//----- nvinfo : EIATTR_EXIT_INSTR_OFFSETS
	.align		4
        /*003c*/ 	.byte	0x04, 0x1c
        /*003e*/ 	.short	(.L_61 - .L_60)


	//   ....[0]....
.L_60:
        /*0040*/ 	.word	0x000001e0


	//   ....[1]....
        /*0044*/ 	.word	0x00000260


	//----- nvinfo : EIATTR_CBANK_PARAM_SIZE
	.align		4
.L_61:
        /*0048*/ 	.byte	0x03, 0x19
        /*004a*/ 	.short	0x0010


	//----- nvinfo : EIATTR_PARAM_CBANK
	.align		4
        /*004c*/ 	.byte	0x04, 0x0a
        /*004e*/ 	.short	(.L_63 - .L_62)
	.align		4
.L_62:
        /*0050*/ 	.word	index@(.nv.constant0._Z7reduce3PiS_)
        /*0054*/ 	.short	0x0380
        /*0056*/ 	.short	0x0010


	//----- nvinfo : EIATTR_SW_WAR
	.align		4
.L_63:
        /*0058*/ 	.byte	0x04, 0x36
        /*005a*/ 	.short	(.L_65 - .L_64)
.L_64:
        /*005c*/ 	.word	0x00000008
.L_65:


//--------------------- .nv.info._Z7reduce2PiS_   --------------------------
	.section	.nv.info._Z7reduce2PiS_,"",@"SHT_CUDA_INFO"
	.sectionflags	@""
	.align	4


	//----- nvinfo : EIATTR_CUDA_API_VERSION
	.align		4
        /*0000*/ 	.byte	0x04, 0x37
        /*0002*/ 	.short	(.L_67 - .L_66)
.L_66:
        /*0004*/ 	.word	0x00000082


	//----- nvinfo : EIATTR_KPARAM_INFO
	.align		4
.L_67:
        /*0008*/ 	.byte	0x04, 0x17
        /*000a*/ 	.short	(.L_69 - .L_68)
.L_68:
        /*000c*/ 	.word	0x00000000
        /*0010*/ 	.short	0x0001
        /*0012*/ 	.short	0x0008
        /*0014*/ 	.byte	0x00, 0xf5, 0x21, 0x00


	//----- nvinfo : EIATTR_KPARAM_INFO
	.align		4
.L_69:
        /*0018*/ 	.byte	0x04, 0x17
        /*001a*/ 	.short	(.L_71 - .L_70)
.L_70:
        /*001c*/ 	.word	0x00000000
        /*0020*/ 	.short	0x0000
        /*0022*/ 	.short	0x0000
        /*0024*/ 	.byte	0x00, 0xf5, 0x21, 0x00


	//----- nvinfo : EIATTR_SPARSE_MMA_MASK
	.align		4
.L_71:
        /*0028*/ 	.byte	0x03, 0x50
        /*002a*/ 	.short	0x0000


	//----- nvinfo : EIATTR_MAXREG_COUNT
	.align		4
        /*002c*/ 	.byte	0x03, 0x1b
        /*002e*/ 	.short	0x00ff


	//----- nvinfo : EIATTR_NUM_BARRIERS
	.align		4
        /*0030*/ 	.byte	0x02, 0x4c
        /*0032*/ 	.byte	0x01
	.zero		1


	//----- nvinfo : EIATTR_MERCURY_ISA_VERSION
	.align		4
        /*0034*/ 	.byte	0x03, 0x5f
        /*0036*/ 	.short	0x0101


	//----- nvinfo : EIATTR_VRC_CTA_INIT_COUNT
	.align		4
        /*0038*/ 	.byte	0x02, 0x4a
	.zero		1
	.zero		1


	//----- nvinfo : EIATTR_EXIT_INSTR_OFFSETS
	.align		4
        /*003c*/ 	.byte	0x04, 0x1c
        /*003e*/ 	.short	(.L_73 - .L_72)


	//   ....[0]....
.L_72:
        /*0040*/ 	.word	0x00000210


	//   ....[1]....
        /*0044*/ 	.word	0x00000290


	//----- nvinfo : EIATTR_CBANK_PARAM_SIZE
	.align		4
.L_73:
        /*0048*/ 	.byte	0x03, 0x19
        /*004a*/ 	.short	0x0010


	//----- nvinfo : EIATTR_PARAM_CBANK
	.align		4
        /*004c*/ 	.byte	0x04, 0x0a
        /*004e*/ 	.short	(.L_75 - .L_74)
	.align		4
.L_74:
        /*0050*/ 	.word	index@(.nv.constant0._Z7reduce2PiS_)
        /*0054*/ 	.short	0x0380
        /*0056*/ 	.short	0x0010


	//----- nvinfo : EIATTR_SW_WAR
	.align		4
.L_75:
        /*0058*/ 	.byte	0x04, 0x36
        /*005a*/ 	.short	(.L_77 - .L_76)
.L_76:
        /*005c*/ 	.word	0x00000008
.L_77:


//--------------------- .nv.info._Z7reduce1PiS_   --------------------------
	.section	.nv.info._Z7reduce1PiS_,"",@"SHT_CUDA_INFO"
	.sectionflags	@""
	.align	4


	//----- nvinfo : EIATTR_CUDA_API_VERSION
	.align		4
        /*0000*/ 	.byte	0x04, 0x37
        /*0002*/ 	.short	(.L_79 - .L_78)
.L_78:
        /*0004*/ 	.word	0x00000082


	//----- nvinfo : EIATTR_KPARAM_INFO
	.align		4
.L_79:
        /*0008*/ 	.byte	0x04, 0x17
        /*000a*/ 	.short	(.L_81 - .L_80)
.L_80:
        /*000c*/ 	.word	0x00000000
        /*0010*/ 	.short	0x0001
        /*0012*/ 	.short	0x0008
        /*0014*/ 	.byte	0x00, 0xf5, 0x21, 0x00


	//----- nvinfo : EIATTR_KPARAM_INFO
	.align		4
.L_81:
        /*0018*/ 	.byte	0x04, 0x17
        /*001a*/ 	.short	(.L_83 - .L_82)
.L_82:
        /*001c*/ 	.word	0x00000000
        /*0020*/ 	.short	0x0000
        /*0022*/ 	.short	0x0000
        /*0024*/ 	.byte	0x00, 0xf5, 0x21, 0x00


	//----- nvinfo : EIATTR_SPARSE_MMA_MASK
	.align		4
.L_83:
        /*0028*/ 	.byte	0x03, 0x50
        /*002a*/ 	.short	0x0000


	//----- nvinfo : EIATTR_MAXREG_COUNT
	.align		4
        /*002c*/ 	.byte	0x03, 0x1b
        /*002e*/ 	.short	0x00ff


	//----- nvinfo : EIATTR_NUM_BARRIERS
	.align		4
        /*0030*/ 	.byte	0x02, 0x4c
        /*0032*/ 	.byte	0x01
	.zero		1


	//----- nvinfo : EIATTR_MERCURY_ISA_VERSION
	.align		4
        /*0034*/ 	.byte	0x03, 0x5f
        /*0036*/ 	.short	0x0101


	//----- nvinfo : EIATTR_VRC_CTA_INIT_COUNT
	.align		4
        /*0038*/ 	.byte	0x02, 0x4a
	.zero		1
	.zero		1


	//----- nvinfo : EIATTR_EXIT_INSTR_OFFSETS
	.align		4
        /*003c*/ 	.byte	0x04, 0x1c
        /*003e*/ 	.short	(.L_85 - .L_84)


	//   ....[0]....
.L_84:
        /*0040*/ 	.word	0x000001f0


	//   ....[1]....
        /*0044*/ 	.word	0x00000270


	//----- nvinfo : EIATTR_CBANK_PARAM_SIZE
	.align		4
.L_85:
        /*0048*/ 	.byte	0x03, 0x19
        /*004a*/ 	.short	0x0010


	//----- nvinfo : EIATTR_PARAM_CBANK
	.align		4
        /*004c*/ 	.byte	0x04, 0x0a
        /*004e*/ 	.short	(.L_87 - .L_86)
	.align		4
.L_86:
        /*0050*/ 	.word	index@(.nv.constant0._Z7reduce1PiS_)
        /*0054*/ 	.short	0x0380
        /*0056*/ 	.short	0x0010


	//----- nvinfo : EIATTR_SW_WAR
	.align		4
.L_87:
        /*0058*/ 	.byte	0x04, 0x36
        /*005a*/ 	.short	(.L_89 - .L_88)
.L_88:
        /*005c*/ 	.word	0x00000008
.L_89:


//--------------------- .nv.callgraph             --------------------------
	.section	.nv.callgraph,"",@"SHT_CUDA_CALLGRAPH"
	.align	4
	.sectionentsize	8
	.align		4
        /*0000*/ 	.word	0x00000000
	.align		4
        /*0004*/ 	.word	0xffffffff
	.align		4
        /*0008*/ 	.word	0x00000000
	.align		4
        /*000c*/ 	.word	0xfffffffe
	.align		4
        /*0010*/ 	.word	0x00000000
	.align		4
        /*0014*/ 	.word	0xfffffffd
	.align		4
        /*0018*/ 	.word	0x00000000
	.align		4
        /*001c*/ 	.word	0xfffffffc


//--------------------- .text._Z7reduce5PiS_      --------------------------
	.section	.text._Z7reduce5PiS_,"ax",@progbits
	.align	128
        .global         _Z7reduce5PiS_
        .type           _Z7reduce5PiS_,@function
        .size           _Z7reduce5PiS_,(.L_x_15 - _Z7reduce5PiS_)
        .other          _Z7reduce5PiS_,@"STO_CUDA_ENTRY STV_DEFAULT"
_Z7reduce5PiS_:
.text._Z7reduce5PiS_:
[----:B------:R-:W-:Y:S01]  /*0000*/  LDC R1, c[0x0][0x37c] ;  /* 0x0000df00ff017b82 */ /* 0x000fe20000000800 */
[----:B------:R-:W0:Y:S01]  /*0010*/  S2R R0, SR_CTAID.X ;  /* 0x0000000000007919 */ /* 0x000e220000002500 */
[----:B------:R-:W0:Y:S06]  /*0020*/  LDCU UR8, c[0x0][0x360] ;  /* 0x00006c00ff0877ac */ /* 0x000e2c0008000800 */
[----:B------:R-:W1:Y:S01]  /*0030*/  LDC.64 R6, c[0x0][0x380] ;  /* 0x0000e000ff067b82 */ /* 0x000e620000000a00 */
[----:B------:R-:W2:Y:S01]  /*0040*/  S2R R2, SR_TID.X ;  /* 0x0000000000027919 */ /* 0x000ea20000002100 */
[----:B------:R-:W3:Y:S01]  /*0050*/  LDCU.64 UR6, c[0x0][0x358] ;  /* 0x00006b00ff0677ac */ /* 0x000ee20008000a00 */
[----:B0-----:R-:W-:-:S04]  /*0060*/  IMAD R3, R0, UR8, RZ ;  /* 0x0000000800037c24 */ /* 0x001fc8000f8e02ff */
[----:B--2---:R-:W-:-:S04]  /*0070*/  IMAD R3, R3, 0x2, R2 ;  /* 0x0000000203037824 */ /* 0x004fc800078e0202 */
[C---:B-1----:R-:W-:Y:S01]  /*0080*/  IMAD.WIDE.U32 R4, R3.reuse, 0x4, R6 ;  /* 0x0000000403047825 */ /* 0x042fe200078e0006 */
[----:B------:R-:W-:-:S05]  /*0090*/  IADD3 R9, PT, PT, R3, UR8, RZ ;  /* 0x0000000803097c10 */ /* 0x000fca000fffe0ff */
[----:B------:R-:W-:Y:S01]  /*00a0*/  IMAD.WIDE.U32 R6, R9, 0x4, R6 ;  /* 0x0000000409067825 */ /* 0x000fe200078e0006 */
[----:B---3--:R-:W2:Y:S05]  /*00b0*/  LDG.E R4, desc[UR6][R4.64] ;  /* 0x0000000604047981 */ /* 0x008eaa000c1e1900 */
[----:B------:R-:W2:Y:S01]  /*00c0*/  LDG.E R7, desc[UR6][R6.64] ;  /* 0x0000000606077981 */ /* 0x000ea2000c1e1900 */
[----:B------:R-:W0:Y:S01]  /*00d0*/  S2UR UR5, SR_CgaCtaId ;  /* 0x00000000000579c3 */ /* 0x000e220000008800 */
[----:B------:R-:W-:Y:S01]  /*00e0*/  UMOV UR4, 0x400 ;  /* 0x0000040000047882 */ /* 0x000fe20000000000 */
[----:B------:R-:W-:Y:S01]  /*00f0*/  UISETP.GE.U32.AND UP0, UPT, UR8, 0x42, UPT ;  /* 0x000000420800788c */ /* 0x000fe2000bf06070 */
[----:B------:R-:W-:Y:S01]  /*0100*/  ISETP.GT.U32.AND P0, PT, R2, 0x1f, PT ;  /* 0x0000001f0200780c */ /* 0x000fe20003f04070 */
[----:B0-----:R-:W-:-:S06]  /*0110*/  ULEA UR4, UR5, UR4, 0x18 ;  /* 0x0000000405047291 */ /* 0x001fcc000f8ec0ff */
[----:B------:R-:W-:Y:S01]  /*0120*/  LEA R3, R2, UR4, 0x2 ;  /* 0x0000000402037c11 */ /* 0x000fe2000f8e10ff */
[----:B--2---:R-:W-:-:S05]  /*0130*/  IMAD.IADD R8, R4, 0x1, R7 ;  /* 0x0000000104087824 */ /* 0x004fca00078e0207 */
[----:B------:R0:W-:Y:S01]  /*0140*/  STS [R3], R8 ;  /* 0x0000000803007388 */ /* 0x0001e20000000800 */
[----:B------:R-:W-:Y:S06]  /*0150*/  BAR.SYNC.DEFER_BLOCKING 0x0 ;  /* 0x0000000000007b1d */ /* 0x000fec0000010000 */
[----:B------:R-:W-:Y:S05]  /*0160*/  BRA.U !UP0, `(.L_x_0) ;  /* 0x0000000108307547 */ /* 0x000fea000b800000 */
[----:B------:R-:W-:-:S07]  /*0170*/  MOV R4, UR8 ;  /* 0x0000000800047c02 */ /* 0x000fce0008000f00 */
.L_x_1:
[----:B------:R-:W-:-:S04]  /*0180*/  SHF.R.U32.HI R7, RZ, 0x1, R4 ;  /* 0x00000001ff077819 */ /* 0x000fc80000011604 */
[----:B------:R-:W-:-:S13]  /*0190*/  ISETP.GE.U32.AND P1, PT, R2, R7, PT ;  /* 0x000000070200720c */ /* 0x000fda0003f26070 */
[----:B------:R-:W-:Y:S01]  /*01a0*/  @!P1 IMAD R5, R7, 0x4, R3 ;  /* 0x0000000407059824 */ /* 0x000fe200078e0203 */
[----:B------:R-:W-:Y:S05]  /*01b0*/  @!P1 LDS R6, [R3] ;  /* 0x0000000003069984 */ /* 0x000fea0000000800 */
[----:B------:R-:W1:Y:S02]  /*01c0*/  @!P1 LDS R5, [R5] ;  /* 0x0000000005059984 */ /* 0x000e640000000800 */
[----:B-1----:R-:W-:-:S05]  /*01d0*/  @!P1 IADD3 R6, PT, PT, R5, R6, RZ ;  /* 0x0000000605069210 */ /* 0x002fca0007ffe0ff */
[----:B------:R1:W-:Y:S01]  /*01e0*/  @!P1 STS [R3], R6 ;  /* 0x0000000603009388 */ /* 0x0003e20000000800 */
[----:B------:R-:W-:Y:S01]  /*01f0*/  BAR.SYNC.DEFER_BLOCKING 0x0 ;  /* 0x0000000000007b1d */ /* 0x000fe20000010000 */
[----:B------:R-:W-:Y:S01]  /*0200*/  ISETP.GT.U32.AND P1, PT, R4, 0x83, PT ;  /* 0x000000830400780c */ /* 0x000fe20003f24070 */
[----:B------:R-:W-:-:S12]  /*0210*/  IMAD.MOV.U32 R4, RZ, RZ, R7 ;  /* 0x000000ffff047224 */ /* 0x000fd800078e0007 */
[----:B-1----:R-:W-:Y:S05]  /*0220*/  @P1 BRA `(.L_x_1) ;  /* 0xfffffffc00d41947 */ /* 0x002fea000383ffff */
.L_x_0:
[----:B------:R-:W-:Y:S05]  /*0230*/  @P0 EXIT ;  /* 0x000000000000094d */ /* 0x000fea0003800000 */
[----:B------:R-:W-:Y:S01]  /*0240*/  LDS R4, [R3+0x80] ;  /* 0x0000800003047984 */ /* 0x000fe20000000800 */
[----:B------:R-:W-:-:S03]  /*0250*/  ISETP.NE.AND P0, PT, R2, RZ, PT ;  /* 0x000000ff0200720c */ /* 0x000fc60003f05270 */
[----:B------:R-:W1:Y:S02]  /*0260*/  LDS R5, [R3] ;  /* 0x0000000003057984 */ /* 0x000e640000000800 */
[----:B-1----:R-:W-:-:S05]  /*0270*/  IADD3 R4, PT, PT, R4, R5, RZ ;  /* 0x0000000504047210 */ /* 0x002fca0007ffe0ff */
[----:B------:R-:W-:Y:S04]  /*0280*/  STS [R3], R4 ;  /* 0x0000000403007388 */ /* 0x000fe80000000800 */
[----:B------:R-:W-:Y:S04]  /*0290*/  LDS R5, [R3+0x40] ;  /* 0x0000400003057984 */ /* 0x000fe80000000800 */
[----:B------:R-:W1:Y:S02]  /*02a0*/  LDS R6, [R3] ;  /* 0x0000000003067984 */ /* 0x000e640000000800 */
[----:B-1----:R-:W-:-:S05]  /*02b0*/  IMAD.IADD R6, R5, 0x1, R6 ;  /* 0x0000000105067824 */ /* 0x002fca00078e0206 */
[----:B------:R-:W-:Y:S04]  /*02c0*/  STS [R3], R6 ;  /* 0x0000000603007388 */ /* 0x000fe80000000800 */
[----:B------:R-:W-:Y:S04]  /*02d0*/  LDS R5, [R3+0x20] ;  /* 0x0000200003057984 */ /* 0x000fe80000000800 */
[----:B0-----:R-:W0:Y:S02]  /*02e0*/  LDS R8, [R3] ;  /* 0x0000000003087984 */ /* 0x001e240000000800 */
[----:B0-----:R-:W-:-:S05]  /*02f0*/  IADD3 R8, PT, PT, R5, R8, RZ ;  /* 0x0000000805087210 */ /* 0x001fca0007ffe0ff */
[----:B------:R-:W-:Y:S04]  /*0300*/  STS [R3], R8 ;  /* 0x0000000803007388 */ /* 0x000fe80000000800 */
[----:B------:R-:W-:Y:S04]  /*0310*/  LDS R5, [R3+0x10] ;  /* 0x0000100003057984 */ /* 0x000fe80000000800 */
[----:B------:R-:W0:Y:S02]  /*0320*/  LDS R10, [R3] ;  /* 0x00000000030a7984 */ /* 0x000e240000000800 */
[----:B0-----:R-:W-:-:S05]  /*0330*/  IMAD.IADD R10, R5, 0x1, R10 ;  /* 0x00000001050a7824 */ /* 0x001fca00078e020a */
[----:B------:R-:W-:Y:S04]  /*0340*/  STS [R3], R10 ;  /* 0x0000000a03007388 */ /* 0x000fe80000000800 */
[----:B------:R-:W-:Y:S04]  /*0350*/  LDS R4, [R3+0x8] ;  /* 0x0000080003047984 */ /* 0x000fe80000000800 */
[----:B------:R-:W0:Y:S02]  /*0360*/  LDS R5, [R3] ;  /* 0x0000000003057984 */ /* 0x000e240000000800 */
[----:B0-----:R-:W-:-:S05]  /*0370*/  IADD3 R4, PT, PT, R4, R5, RZ ;  /* 0x0000000504047210 */ /* 0x001fca0007ffe0ff */
[----:B------:R-:W-:Y:S04]  /*0380*/  STS [R3], R4 ;  /* 0x0000000403007388 */ /* 0x000fe80000000800 */
[----:B------:R-:W-:Y:S04]  /*0390*/  LDS R5, [R3+0x4] ;  /* 0x0000040003057984 */ /* 0x000fe80000000800 */
[----:B------:R-:W0:Y:S02]  /*03a0*/  LDS R6, [R3] ;  /* 0x0000000003067984 */ /* 0x000e240000000800 */
[----:B0-----:R-:W-:-:S05]  /*03b0*/  IMAD.IADD R6, R5, 0x1, R6 ;  /* 0x0000000105067824 */ /* 0x001fca00078e0206 */
[----:B------:R0:W-:Y:S01]  /*03c0*/  STS [R3], R6 ;  /* 0x0000000603007388 */ /* 0x0001e20000000800 */
[----:B------:R-:W-:Y:S05]  /*03d0*/  @P0 EXIT ;  /* 0x000000000000094d */ /* 0x000fea0003800000 */
[----:B------:R-:W1:Y:S01]  /*03e0*/  S2UR UR5, SR_CgaCtaId ;  /* 0x00000000000579c3 */ /* 0x000e620000008800 */
[----:B------:R-:W-:-:S07]  /*03f0*/  UMOV UR4, 0x400 ;  /* 0x0000040000047882 */ /* 0x000fce0000000000 */
[----:B0-----:R-:W0:Y:S01]  /*0400*/  LDC.64 R2, c[0x0][0x388] ;  /* 0x0000e200ff027b82 */ /* 0x001e220000000a00 */
[----:B-1----:R-:W-:Y:S01]  /*0410*/  ULEA UR4, UR5, UR4, 0x18 ;  /* 0x0000000405047291 */ /* 0x002fe2000f8ec0ff */
[----:B0-----:R-:W-:-:S08]  /*0420*/  IMAD.WIDE.U32 R2, R0, 0x4, R2 ;  /* 0x0000000400027825 */ /* 0x001fd000078e0002 */
[----:B------:R-:W0:Y:S04]  /*0430*/  LDS R5, [UR4] ;  /* 0x00000004ff057984 */ /* 0x000e280008000800 */
[----:B0-----:R-:W-:Y:S01]  /*0440*/  STG.E desc[UR6][R2.64], R5 ;  /* 0x0000000502007986 */ /* 0x001fe2000c101906 */
[----:B------:R-:W-:Y:S05]  /*0450*/  EXIT ;  /* 0x000000000000794d */ /* 0x000fea0003800000 */
.L_x_2:
[----:B------:R-:W-:-:S00]  /*0460*/  BRA `(.L_x_2) ;  /* 0xfffffffc00fc7947 */ /* 0x000fc0000383ffff */
[----:B------:R-:W-:-:S00]  /*0470*/  NOP ;  /* 0x0000000000007918 */ /* 0x000fc00000000000 */
        /* <DEDUP_REMOVED lines=8> */
.L_x_15:


//--------------------- .text._Z7reduce4PiS_      --------------------------
	.section	.text._Z7reduce4PiS_,"ax",@progbits
	.align	128
        .global         _Z7reduce4PiS_
        .type           _Z7reduce4PiS_,@function
        .size           _Z7reduce4PiS_,(.L_x_16 - _Z7reduce4PiS_)
        .other          _Z7reduce4PiS_,@"STO_CUDA_ENTRY STV_DEFAULT"
_Z7reduce4PiS_:
.text._Z7reduce4PiS_:
[----:B------:R-:W-:Y:S01]  /*0000*/  LDC R1, c[0x0][0x37c] ;  /* 0x0000df00ff017b82 */ /* 0x000fe20000000800 */
[----:B------:R-:W0:Y:S01]  /*0010*/  S2R R11, SR_CTAID.X ;  /* 0x00000000000b7919 */ /* 0x000e220000002500 */
[----:B------:R-:W0:Y:S06]  /*0020*/  LDCU UR8, c[0x0][0x360] ;  /* 0x00006c00ff0877ac */ /* 0x000e2c0008000800 */
[----:B------:R-:W1:Y:S01]  /*0030*/  LDC.64 R4, c[0x0][0x380] ;  /* 0x0000e000ff047b82 */ /* 0x000e620000000a00 */
[----:B------:R-:W2:Y:S01]  /*0040*/  S2R R9, SR_TID.X ;  /* 0x0000000000097919 */ /* 0x000ea20000002100 */
[----:B------:R-:W3:Y:S01]  /*0050*/  LDCU.64 UR6, c[0x0][0x358] ;  /* 0x00006b00ff0677ac */ /* 0x000ee20008000a00 */
[----:B0-----:R-:W-:-:S04]  /*0060*/  IMAD R0, R11, UR8, RZ ;  /* 0x000000080b007c24 */ /* 0x001fc8000f8e02ff */
[----:B--2---:R-:W-:-:S05]  /*0070*/  IMAD R3, R0, 0x2, R9 ;  /* 0x0000000200037824 */ /* 0x004fca00078e0209 */
[C---:B------:R-:W-:Y:S01]  /*0080*/  IADD3 R7, PT, PT, R3.reuse, UR8, RZ ;  /* 0x0000000803077c10 */ /* 0x040fe2000fffe0ff */
[----:B-1----:R-:W-:-:S04]  /*0090*/  IMAD.WIDE.U32 R2, R3, 0x4, R4 ;  /* 0x0000000403027825 */ /* 0x002fc800078e0004 */
[----:B------:R-:W-:Y:S02]  /*00a0*/  IMAD.WIDE.U32 R4, R7, 0x4, R4 ;  /* 0x0000000407047825 */ /* 0x000fe400078e0004 */
[----:B---3--:R-:W2:Y:S04]  /*00b0*/  LDG.E R2, desc[UR6][R2.64] ;  /* 0x0000000602027981 */ /* 0x008ea8000c1e1900 */
[----:B------:R-:W2:Y:S01]  /*00c0*/  LDG.E R5, desc[UR6][R4.64] ;  /* 0x0000000604057981 */ /* 0x000ea2000c1e1900 */
[----:B------:R-:W0:Y:S01]  /*00d0*/  S2UR UR5, SR_CgaCtaId ;  /* 0x00000000000579c3 */ /* 0x000e220000008800 */
[----:B------:R-:W-:Y:S01]  /*00e0*/  UMOV UR4, 0x400 ;  /* 0x0000040000047882 */ /* 0x000fe20000000000 */
[----:B------:R-:W-:Y:S01]  /*00f0*/  UISETP.GE.U32.AND UP0, UPT, UR8, 0x2, UPT ;  /* 0x000000020800788c */ /* 0x000fe2000bf06070 */
[----:B------:R-:W-:Y:S01]  /*0100*/  ISETP.NE.AND P0, PT, R9, RZ, PT ;  /* 0x000000ff0900720c */ /* 0x000fe20003f05270 */
[----:B0-----:R-:W-:-:S06]  /*0110*/  ULEA UR4, UR5, UR4, 0x18 ;  /* 0x0000000405047291 */ /* 0x001fcc000f8ec0ff */
[----:B------:R-:W-:Y:S01]  /*0120*/  LEA R7, R9, UR4, 0x2 ;  /* 0x0000000409077c11 */ /* 0x000fe2000f8e10ff */
[----:B--2---:R-:W-:-:S05]  /*0130*/  IMAD.IADD R0, R2, 0x1, R5 ;  /* 0x0000000102007824 */ /* 0x004fca00078e0205 */
[----:B------:R0:W-:Y:S01]  /*0140*/  STS [R7], R0 ;  /* 0x0000000007007388 */ /* 0x0001e20000000800 */
[----:B------:R-:W-:Y:S06]  /*0150*/  BAR.SYNC.DEFER_BLOCKING 0x0 ;  /* 0x0000000000007b1d */ /* 0x000fec0000010000 */
[----:B------:R-:W-:Y:S05]  /*0160*/  BRA.U !UP0, `(.L_x_3) ;  /* 0x0000000108307547 */ /* 0x000fea000b800000 */
[----:B0-----:R-:W-:-:S07]  /*0170*/  MOV R0, UR8 ;  /* 0x0000000800007c02 */ /* 0x001fce0008000f00 */
.L_x_4:
[----:B------:R-:W-:-:S04]  /*0180*/  SHF.R.U32.HI R6, RZ, 0x1, R0 ;  /* 0x00000001ff067819 */ /* 0x000fc80000011600 */
[----:B------:R-:W-:-:S13]  /*0190*/  ISETP.GE.U32.AND P1, PT, R9, R6, PT ;  /* 0x000000060900720c */ /* 0x000fda0003f26070 */
[----:B------:R-:W-:Y:S01]  /*01a0*/  @!P1 IMAD R2, R6, 0x4, R7 ;  /* 0x0000000406029824 */ /* 0x000fe200078e0207 */
[----:B------:R-:W-:Y:S05]  /*01b0*/  @!P1 LDS R3, [R7] ;  /* 0x0000000007039984 */ /* 0x000fea0000000800 */
[----:B------:R-:W0:Y:S02]  /*01c0*/  @!P1 LDS R2, [R2] ;  /* 0x0000000002029984 */ /* 0x000e240000000800 */
[----:B0-----:R-:W-:-:S05]  /*01d0*/  @!P1 IADD3 R4, PT, PT, R2, R3, RZ ;  /* 0x0000000302049210 */ /* 0x001fca0007ffe0ff */
[----:B------:R1:W-:Y:S01]  /*01e0*/  @!P1 STS [R7], R4 ;  /* 0x0000000407009388 */ /* 0x0003e20000000800 */
[----:B------:R-:W-:Y:S01]  /*01f0*/  BAR.SYNC.DEFER_BLOCKING 0x0 ;  /* 0x0000000000007b1d */ /* 0x000fe20000010000 */
[----:B------:R-:W-:Y:S01]  /*0200*/  ISETP.GT.U32.AND P1, PT, R0, 0x3, PT ;  /* 0x000000030000780c */ /* 0x000fe20003f24070 */
[----:B------:R-:W-:-:S12]  /*0210*/  IMAD.MOV.U32 R0, RZ, RZ, R6 ;  /* 0x000000ffff007224 */ /* 0x000fd800078e0006 */
[----:B-1----:R-:W-:Y:S05]  /*0220*/  @P1 BRA `(.L_x_4) ;  /* 0xfffffffc00d41947 */ /* 0x002fea000383ffff */
.L_x_3:
[----:B------:R-:W-:Y:S05]  /*0230*/  @P0 EXIT ;  /* 0x000000000000094d */ /* 0x000fea0003800000 */
[----:B------:R-:W1:Y:S01]  /*0240*/  S2UR UR5, SR_CgaCtaId ;  /* 0x00000000000579c3 */ /* 0x000e620000008800 */
[----:B------:R-:W-:-:S07]  /*0250*/  UMOV UR4, 0x400 ;  /* 0x0000040000047882 */ /* 0x000fce0000000000 */
[----:B------:R-:W2:Y:S01]  /*0260*/  LDC.64 R2, c[0x0][0x388] ;  /* 0x0000e200ff027b82 */ /* 0x000ea20000000a00 */
[----:B-1----:R-:W-:Y:S01]  /*0270*/  ULEA UR4, UR5, UR4, 0x18 ;  /* 0x0000000405047291 */ /* 0x002fe2000f8ec0ff */
[----:B--2---:R-:W-:-:S08]  /*0280*/  IMAD.WIDE.U32 R2, R11, 0x4, R2 ;  /* 0x000000040b027825 */ /* 0x004fd000078e0002 */
[----:B------:R-:W1:Y:S04]  /*0290*/  LDS R5, [UR4] ;  /* 0x00000004ff057984 */ /* 0x000e680008000800 */
[----:B-1----:R-:W-:Y:S01]  /*02a0*/  STG.E desc[UR6][R2.64], R5 ;  /* 0x0000000502007986 */ /* 0x002fe2000c101906 */
[----:B------:R-:W-:Y:S05]  /*02b0*/  EXIT ;  /* 0x000000000000794d */ /* 0x000fea0003800000 */
.L_x_5:
        /* <DEDUP_REMOVED lines=12> */
.L_x_16:


//--------------------- .text._Z7reduce3PiS_      --------------------------
	.section	.text._Z7reduce3PiS_,"ax",@progbits
	.align	128
        .global         _Z7reduce3PiS_
        .type           _Z7reduce3PiS_,@function
        .size           _Z7reduce3PiS_,(.L_x_17 - _Z7reduce3PiS_)
        .other          _Z7reduce3PiS_,@"STO_CUDA_ENTRY STV_DEFAULT"
_Z7reduce3PiS_:
.text._Z7reduce3PiS_:
[----:B------:R-:W-:Y:S01]  /*0000*/  LDC R1, c[0x0][0x37c] ;  /* 0x0000df00ff017b82 */ /* 0x000fe20000000800 */
[----:B------:R-:W0:Y:S07]  /*0010*/  S2R R6, SR_TID.X ;  /* 0x0000000000067919 */ /* 0x000e2e0000002100 */
[----:B------:R-:W1:Y:S01]  /*0020*/  LDC.64 R2, c[0x0][0x380] ;  /* 0x0000e000ff027b82 */ /* 0x000e620000000a00 */
[----:B------:R-:W0:Y:S01]  /*0030*/  LDCU UR8, c[0x0][0x360] ;  /* 0x00006c00ff0877ac */ /* 0x000e220008000800 */
[----:B------:R-:W0:Y:S01]  /*0040*/  S2R R7, SR_CTAID.X ;  /* 0x0000000000077919 */ /* 0x000e220000002500 */
[----:B------:R-:W2:Y:S01]  /*0050*/  LDCU.64 UR6, c[0x0][0x358] ;  /* 0x00006b00ff0677ac */ /* 0x000ea20008000a00 */
[----:B0-----:R-:W-:-:S04]  /*0060*/  IMAD R5, R7, UR8, R6 ;  /* 0x0000000807057c24 */ /* 0x001fc8000f8e0206 */
[----:B-1----:R-:W-:-:S06]  /*0070*/  IMAD.WIDE.U32 R2, R5, 0x4, R2 ;  /* 0x0000000405027825 */ /* 0x002fcc00078e0002 */
[----:B--2---:R-:W2:Y:S01]  /*0080*/  LDG.E R2, desc[UR6][R2.64] ;  /* 0x0000000602027981 */ /* 0x004ea2000c1e1900 */
[----:B------:R-:W0:Y:S01]  /*0090*/  S2UR UR5, SR_CgaCtaId ;  /* 0x00000000000579c3 */ /* 0x000e220000008800 */
[----:B------:R-:W-:Y:S01]  /*00a0*/  UMOV UR4, 0x400 ;  /* 0x0000040000047882 */ /* 0x000fe20000000000 */
[----:B------:R-:W-:Y:S01]  /*00b0*/  UISETP.GE.U32.AND UP0, UPT, UR8, 0x2, UPT ;  /* 0x000000020800788c */ /* 0x000fe2000bf06070 */
[----:B------:R-:W-:Y:S01]  /*00c0*/  ISETP.NE.AND P0, PT, R6, RZ, PT ;  /* 0x000000ff0600720c */ /* 0x000fe20003f05270 */
[----:B0-----:R-:W-:-:S06]  /*00d0*/  ULEA UR4, UR5, UR4, 0x18 ;  /* 0x0000000405047291 */ /* 0x001fcc000f8ec0ff */
[----:B------:R-:W-:-:S05]  /*00e0*/  LEA R5, R6, UR4, 0x2 ;  /* 0x0000000406057c11 */ /* 0x000fca000f8e10ff */
[----:B--2---:R0:W-:Y:S01]  /*00f0*/  STS [R5], R2 ;  /* 0x0000000205007388 */ /* 0x0041e20000000800 */
[----:B------:R-:W-:Y:S06]  /*0100*/  BAR.SYNC.DEFER_BLOCKING 0x0 ;  /* 0x0000000000007b1d */ /* 0x000fec0000010000 */
[----:B------:R-:W-:Y:S05]  /*0110*/  BRA.U !UP0, `(.L_x_6) ;  /* 0x0000000108307547 */ /* 0x000fea000b800000 */
[----:B------:R-:W-:-:S07]  /*0120*/  IMAD.U32 R0, RZ, RZ, UR8 ;  /* 0x00000008ff007e24 */ /* 0x000fce000f8e00ff */
.L_x_7:
[----:B------:R-:W-:-:S04]  /*0130*/  SHF.R.U32.HI R8, RZ, 0x1, R0 ;  /* 0x00000001ff087819 */ /* 0x000fc80000011600 */
[----:B------:R-:W-:-:S13]  /*0140*/  ISETP.GE.U32.AND P1, PT, R6, R8, PT ;  /* 0x000000080600720c */ /* 0x000fda0003f26070 */
[----:B0-----:R-:W-:Y:S01]  /*0150*/  @!P1 IMAD R2, R8, 0x4, R5 ;  /* 0x0000000408029824 */ /* 0x001fe200078e0205 */
        /* <DEDUP_REMOVED lines=8> */
.L_x_6:
        /* <DEDUP_REMOVED lines=9> */
.L_x_8:
        /* <DEDUP_REMOVED lines=9> */
.L_x_17:


//--------------------- .text._Z7reduce2PiS_      --------------------------
	.section	.text._Z7reduce2PiS_,"ax",@progbits
	.align	128
        .global         _Z7reduce2PiS_
        .type           _Z7reduce2PiS_,@function
        .size           _Z7reduce2PiS_,(.L_x_18 - _Z7reduce2PiS_)
        .other          _Z7reduce2PiS_,@"STO_CUDA_ENTRY STV_DEFAULT"
_Z7reduce2PiS_:
.text._Z7reduce2PiS_:
        /* <DEDUP_REMOVED lines=18> */
[----:B------:R-:W-:-:S05]  /*0120*/  UMOV UR5, 0x1 ;  /* 0x0000000100057882 */ /* 0x000fca0000000000 */
.L_x_10:
[----:B------:R-:W-:-:S04]  /*0130*/  USHF.L.U32 UR6, UR5, 0x1, URZ ;  /* 0x0000000105067899 */ /* 0x000fc800080006ff */
[----:B------:R-:W-:Y:S02]  /*0140*/  UISETP.GE.U32.AND UP0, UPT, UR6, UR7, UPT ;  /* 0x000000070600728c */ /* 0x000fe4000bf06070 */
[----:B01----:R-:W-:-:S05]  /*0150*/  IMAD R2, R4, UR6, RZ ;  /* 0x0000000604027c24 */ /* 0x003fca000f8e02ff */
[----:B------:R-:W-:-:S13]  /*0160*/  ISETP.GE.U32.AND P0, PT, R2, UR7, PT ;  /* 0x0000000702007c0c */ /* 0x000fda000bf06070 */
[C---:B------:R-:W-:Y:S01]  /*0170*/  @!P0 VIADD R0, R2.reuse, UR5 ;  /* 0x0000000502008c36 */ /* 0x040fe20008000000 */
[----:B------:R-:W-:Y:S01]  /*0180*/  @!P0 LEA R2, R2, UR4, 0x2 ;  /* 0x0000000402028c11 */ /* 0x000fe2000f8e10ff */
[----:B------:R-:W-:-:S03]  /*0190*/  UMOV UR5, UR6 ;  /* 0x0000000600057c82 */ /* 0x000fc60008000000 */
[----:B------:R-:W-:Y:S01]  /*01a0*/  @!P0 LEA R0, R0, UR4, 0x2 ;  /* 0x0000000400008c11 */ /* 0x000fe2000f8e10ff */
[----:B------:R-:W-:Y:S05]  /*01b0*/  @!P0 LDS R3, [R2] ;  /* 0x0000000002038984 */ /* 0x000fea0000000800 */
[----:B------:R-:W0:Y:S02]  /*01c0*/  @!P0 LDS R0, [R0] ;  /* 0x0000000000008984 */ /* 0x000e240000000800 */
[----:B0-----:R-:W-:-:S05]  /*01d0*/  @!P0 IADD3 R3, PT, PT, R0, R3, RZ ;  /* 0x0000000300038210 */ /* 0x001fca0007ffe0ff */
[----:B------:R1:W-:Y:S01]  /*01e0*/  @!P0 STS [R2], R3 ;  /* 0x0000000302008388 */ /* 0x0003e20000000800 */
[----:B------:R-:W-:Y:S06]  /*01f0*/  BAR.SYNC.DEFER_BLOCKING 0x0 ;  /* 0x0000000000007b1d */ /* 0x000fec0000010000 */
[----:B------:R-:W-:Y:S05]  /*0200*/  BRA.U !UP0, `(.L_x_10) ;  /* 0xfffffffd08c87547 */ /* 0x000fea000b83ffff */
.L_x_9:
[----:B------:R-:W-:Y:S05]  /*0210*/  @P1 EXIT ;  /* 0x000000000000194d */ /* 0x000fea0003800000 */
[----:B------:R-:W2:Y:S01]  /*0220*/  S2UR UR5, SR_CgaCtaId ;  /* 0x00000000000579c3 */ /* 0x000ea20000008800 */
[----:B------:R-:W-:-:S07]  /*0230*/  UMOV UR4, 0x400 ;  /* 0x0000040000047882 */ /* 0x000fce0000000000 */
[----:B01----:R-:W0:Y:S01]  /*0240*/  LDC.64 R2, c[0x0][0x388] ;  /* 0x0000e200ff027b82 */ /* 0x003e220000000a00 */
[----:B--2---:R-:W-:Y:S01]  /*0250*/  ULEA UR4, UR5, UR4, 0x18 ;  /* 0x0000000405047291 */ /* 0x004fe2000f8ec0ff */
[----:B0-----:R-:W-:-:S08]  /*0260*/  IMAD.WIDE.U32 R2, R7, 0x4, R2 ;  /* 0x0000000407027825 */ /* 0x001fd000078e0002 */
[----:B------:R-:W0:Y:S04]  /*0270*/  LDS R5, [UR4] ;  /* 0x00000004ff057984 */ /* 0x000e280008000800 */
[----:B0-----:R-:W-:Y:S01]  /*0280*/  STG.E desc[UR8][R2.64], R5 ;  /* 0x0000000502007986 */ /* 0x001fe2000c101908 */
[----:B------:R-:W-:Y:S05]  /*0290*/  EXIT ;  /* 0x000000000000794d */ /* 0x000fea0003800000 */
.L_x_11:
        /* <DEDUP_REMOVED lines=14> */
.L_x_18:


//--------------------- .text._Z7reduce1PiS_      --------------------------
	.section	.text._Z7reduce1PiS_,"ax",@progbits
	.align	128
        .global         _Z7reduce1PiS_
        .type           _Z7reduce1PiS_,@function
        .size           _Z7reduce1PiS_,(.L_x_19 - _Z7reduce1PiS_)
        .other          _Z7reduce1PiS_,@"STO_CUDA_ENTRY STV_DEFAULT"
_Z7reduce1PiS_:
.text._Z7reduce1PiS_:
        /* <DEDUP_REMOVED lines=18> */
[----:B------:R-:W-:-:S07]  /*0120*/  IMAD.MOV.U32 R0, RZ, RZ, 0x1 ;  /* 0x00000001ff007424 */ /* 0x000fce00078e00ff */
.L_x_13:
[----:B------:R-:W-:-:S05]  /*0130*/  IMAD.SHL.U32 R8, R0, 0x2, RZ ;  /* 0x0000000200087824 */ /* 0x000fca00078e00ff */
[----:B0-----:R-:W-:-:S04]  /*0140*/  IADD3 R2, PT, PT, R8, -0x1, RZ ;  /* 0xffffffff08027810 */ /* 0x001fc80007ffe0ff */
[----:B------:R-:W-:-:S13]  /*0150*/  LOP3.LUT P1, RZ, R2, R7, RZ, 0xc0, !PT ;  /* 0x0000000702ff7212 */ /* 0x000fda000782c0ff */
[----:B------:R-:W-:Y:S01]  /*0160*/  @!P1 IMAD R2, R0, 0x4, R5 ;  /* 0x0000000400029824 */ /* 0x000fe200078e0205 */
[----:B------:R-:W-:Y:S01]  /*0170*/  @!P1 LDS R3, [R5] ;  /* 0x0000000005039984 */ /* 0x000fe20000000800 */
[----:B------:R-:W-:-:S04]  /*0180*/  MOV R0, R8 ;  /* 0x0000000800007202 */ /* 0x000fc80000000f00 */
[----:B------:R-:W0:Y:S02]  /*0190*/  @!P1 LDS R2, [R2] ;  /* 0x0000000002029984 */ /* 0x000e240000000800 */
[----:B0-----:R-:W-:-:S05]  /*01a0*/  @!P1 IADD3 R4, PT, PT, R2, R3, RZ ;  /* 0x0000000302049210 */ /* 0x001fca0007ffe0ff */
[----:B------:R1:W-:Y:S01]  /*01b0*/  @!P1 STS [R5], R4 ;  /* 0x0000000405009388 */ /* 0x0003e20000000800 */
[----:B------:R-:W-:Y:S01]  /*01c0*/  BAR.SYNC.DEFER_BLOCKING 0x0 ;  /* 0x0000000000007b1d */ /* 0x000fe20000010000 */
[----:B------:R-:W-:-:S13]  /*01d0*/  ISETP.GE.U32.AND P1, PT, R8, UR8, PT ;  /* 0x0000000808007c0c */ /* 0x000fda000bf26070 */
[----:B-1----:R-:W-:Y:S05]  /*01e0*/  @!P1 BRA `(.L_x_13) ;  /* 0xfffffffc00d09947 */ /* 0x002fea000383ffff */
.L_x_12:
        /* <DEDUP_REMOVED lines=9> */
.L_x_14:
        /* <DEDUP_REMOVED lines=16> */
.L_x_19:


//--------------------- .nv.shared._Z7reduce5PiS_ --------------------------
	.section	.nv.shared._Z7reduce5PiS_,"aw",@nobits
	.sectionflags	@""
	.align	16
	.zero		1024


//--------------------- .nv.shared.reserved.0     --------------------------
	.section	.nv.shared.reserved.0,"aw",@nobits
	.weak		__nv_reservedSMEM_offset_0_alias
	.size		__nv_reservedSMEM_offset_0_alias, 0, 64
	.other		__nv_reservedSMEM_offset_0_alias,@"STO_CUDA_RESERVED_SHARED STV_DEFAULT"
__nv_reservedSMEM_offset_0_alias:
	.zero		0
	.zero		64


//--------------------- .nv.shared._Z7reduce4PiS_ --------------------------
	.section	.nv.shared._Z7reduce4PiS_,"aw",@nobits
	.sectionflags	@""
	.align	16
	.zero		1024


//--------------------- .nv.shared._Z7reduce3PiS_ --------------------------
	.section	.nv.shared._Z7reduce3PiS_,"aw",@nobits
	.sectionflags	@""
	.align	16
	.zero		1024


//--------------------- .nv.shared._Z7reduce2PiS_ --------------------------
	.section	.nv.shared._Z7reduce2PiS_,"aw",@nobits
	.sectionflags	@""
	.align	16
	.zero		1024


//--------------------- .nv.shared._Z7reduce1PiS_ --------------------------
	.section	.nv.shared._Z7reduce1PiS_,"aw",@nobits
	.sectionflags	@""
	.align	16
	.zero		1024


//--------------------- .nv.constant0._Z7reduce5PiS_ --------------------------
	.section	.nv.constant0._Z7reduce5PiS_,"a",@progbits
	.sectionflags	@""
	.align	4
.nv.constant0._Z7reduce5PiS_:
	.zero		912


//--------------------- .nv.constant0._Z7reduce4PiS_ --------------------------
	.section	.nv.constant0._Z7reduce4PiS_,"a",@progbits
	.sectionflags	@""
	.align	4
.nv.constant0._Z7reduce4PiS_:
	.zero		912


//--------------------- .nv.constant0._Z7reduce3PiS_ --------------------------
	.section	.nv.constant0._Z7reduce3PiS_,"a",@progbits
	.sectionflags	@""
	.align	4
.nv.constant0._Z7reduce3PiS_:
	.zero		912


//--------------------- .nv.constant0._Z7reduce2PiS_ --------------------------
	.section	.nv.constant0._Z7reduce2PiS_,"a",@progbits
	.sectionflags	@""
	.align	4
.nv.constant0._Z7reduce2PiS_:
	.zero		912


//--------------------- .nv.constant0._Z7reduce1PiS_ --------------------------
	.section	.nv.constant0._Z7reduce1PiS_,"a",@progbits
	.sectionflags	@""
	.align	4
.nv.constant0._Z7reduce1PiS_:
	.zero		912


//--------------------- SYMBOLS --------------------------

	.type		.nv.reservedSmem.offset0,@object
	.size		.nv.reservedSmem.offset0,0x4
	.type		.nv.reservedSmem.cap,@object
	.size		.nv.reservedSmem.cap,0x4
